//
// Generated by NVIDIA NVVM Compiler
//
// Compiler Build ID: CL-36424714
// Cuda compilation tools, release 13.0, V13.0.88
// Based on NVVM 20.0.0
//

.version 9.0
.target sm_100
.address_size 64

	// .globl	_Z16histogram_kernelPjS_jj
// _ZZ16histogram_kernelPjS_jjE11shared_bins has been demoted

.visible .entry _Z16histogram_kernelPjS_jj(
	.param .u64 .ptr .align 1 _Z16histogram_kernelPjS_jj_param_0,
	.param .u64 .ptr .align 1 _Z16histogram_kernelPjS_jj_param_1,
	.param .u32 _Z16histogram_kernelPjS_jj_param_2,
	.param .u32 _Z16histogram_kernelPjS_jj_param_3
)
{
	.reg .pred 	%p<5>;
	.reg .b32 	%r<86>;
	.reg .b64 	%rd<11>;
	// demoted variable
	.shared .align 4 .b8 _ZZ16histogram_kernelPjS_jjE11shared_bins[16384];
	ld.param.u64 	%rd4, [_Z16histogram_kernelPjS_jj_param_0];
	ld.param.u64 	%rd5, [_Z16histogram_kernelPjS_jj_param_1];
	ld.param.u32 	%r5, [_Z16histogram_kernelPjS_jj_param_2];
	ld.param.u32 	%r6, [_Z16histogram_kernelPjS_jj_param_3];
	mov.u32 	%r1, %tid.x;
	mov.u32 	%r7, %ctaid.x;
	mov.u32 	%r8, %ntid.x;
	mad.lo.s32 	%r2, %r7, %r8, %r1;
	setp.ge.u32 	%p1, %r1, %r6;
	@%p1 bra 	$L__BB0_2;
	shl.b32 	%r9, %r1, 2;
	mov.u32 	%r10, _ZZ16histogram_kernelPjS_jjE11shared_bins;
	add.s32 	%r11, %r10, %r9;
	mov.b32 	%r12, 0;
	st.shared.u32 	[%r11], %r12;
$L__BB0_2:
	bar.sync 	0;
	setp.ge.u32 	%p2, %r2, %r5;
	@%p2 bra 	$L__BB0_4;
	cvta.to.global.u64 	%rd6, %rd4;
	mul.wide.s32 	%rd7, %r2, 4;
	add.s64 	%rd8, %rd6, %rd7;
	ld.global.u32 	%r13, [%rd8];
	shl.b32 	%r14, %r13, 2;
	mov.u32 	%r15, _ZZ16histogram_kernelPjS_jjE11shared_bins;
	add.s32 	%r16, %r15, %r14;
	atom.shared.add.u32 	%r17, [%r16], 1;
$L__BB0_4:
	bar.sync 	0;
	setp.ne.s32 	%p3, %r1, 0;
	@%p3 bra 	$L__BB0_7;
	cvta.to.global.u64 	%rd9, %rd5;
	add.s64 	%rd10, %rd9, 64;
	mov.b32 	%r85, 64;
	mov.u32 	%r19, _ZZ16histogram_kernelPjS_jjE11shared_bins;
$L__BB0_6:
	add.s32 	%r20, %r19, %r85;
	ld.shared.u32 	%r21, [%r20+-64];
	atom.global.add.u32 	%r22, [%rd10+-64], %r21;
	ld.shared.u32 	%r23, [%r20+-60];
	atom.global.add.u32 	%r24, [%rd10+-60], %r23;
	ld.shared.u32 	%r25, [%r20+-56];
	atom.global.add.u32 	%r26, [%rd10+-56], %r25;
	ld.shared.u32 	%r27, [%r20+-52];
	atom.global.add.u32 	%r28, [%rd10+-52], %r27;
	ld.shared.u32 	%r29, [%r20+-48];
	atom.global.add.u32 	%r30, [%rd10+-48], %r29;
	ld.shared.u32 	%r31, [%r20+-44];
	atom.global.add.u32 	%r32, [%rd10+-44], %r31;
	ld.shared.u32 	%r33, [%r20+-40];
	atom.global.add.u32 	%r34, [%rd10+-40], %r33;
	ld.shared.u32 	%r35, [%r20+-36];
	atom.global.add.u32 	%r36, [%rd10+-36], %r35;
	ld.shared.u32 	%r37, [%r20+-32];
	atom.global.add.u32 	%r38, [%rd10+-32], %r37;
	ld.shared.u32 	%r39, [%r20+-28];
	atom.global.add.u32 	%r40, [%rd10+-28], %r39;
	ld.shared.u32 	%r41, [%r20+-24];
	atom.global.add.u32 	%r42, [%rd10+-24], %r41;
	ld.shared.u32 	%r43, [%r20+-20];
	atom.global.add.u32 	%r44, [%rd10+-20], %r43;
	ld.shared.u32 	%r45, [%r20+-16];
	atom.global.add.u32 	%r46, [%rd10+-16], %r45;
	ld.shared.u32 	%r47, [%r20+-12];
	atom.global.add.u32 	%r48, [%rd10+-12], %r47;
	ld.shared.u32 	%r49, [%r20+-8];
	atom.global.add.u32 	%r50, [%rd10+-8], %r49;
	ld.shared.u32 	%r51, [%r20+-4];
	atom.global.add.u32 	%r52, [%rd10+-4], %r51;
	ld.shared.u32 	%r53, [%r20];
	atom.global.add.u32 	%r54, [%rd10], %r53;
	ld.shared.u32 	%r55, [%r20+4];
	atom.global.add.u32 	%r56, [%rd10+4], %r55;
	ld.shared.u32 	%r57, [%r20+8];
	atom.global.add.u32 	%r58, [%rd10+8], %r57;
	ld.shared.u32 	%r59, [%r20+12];
	atom.global.add.u32 	%r60, [%rd10+12], %r59;
	ld.shared.u32 	%r61, [%r20+16];
	atom.global.add.u32 	%r62, [%rd10+16], %r61;
	ld.shared.u32 	%r63, [%r20+20];
	atom.global.add.u32 	%r64, [%rd10+20], %r63;
	ld.shared.u32 	%r65, [%r20+24];
	atom.global.add.u32 	%r66, [%rd10+24], %r65;
	ld.shared.u32 	%r67, [%r20+28];
	atom.global.add.u32 	%r68, [%rd10+28], %r67;
	ld.shared.u32 	%r69, [%r20+32];
	atom.global.add.u32 	%r70, [%rd10+32], %r69;
	ld.shared.u32 	%r71, [%r20+36];
	atom.global.add.u32 	%r72, [%rd10+36], %r71;
	ld.shared.u32 	%r73, [%r20+40];
	atom.global.add.u32 	%r74, [%rd10+40], %r73;
	ld.shared.u32 	%r75, [%r20+44];
	atom.global.add.u32 	%r76, [%rd10+44], %r75;
	ld.shared.u32 	%r77, [%r20+48];
	atom.global.add.u32 	%r78, [%rd10+48], %r77;
	ld.shared.u32 	%r79, [%r20+52];
	atom.global.add.u32 	%r80, [%rd10+52], %r79;
	ld.shared.u32 	%r81, [%r20+56];
	atom.global.add.u32 	%r82, [%rd10+56], %r81;
	ld.shared.u32 	%r83, [%r20+60];
	atom.global.add.u32 	%r84, [%rd10+60], %r83;
	add.s32 	%r85, %r85, 128;
	add.s64 	%rd10, %rd10, 128;
	setp.ne.s32 	%p4, %r85, 16448;
	@%p4 bra 	$L__BB0_6;
$L__BB0_7:
	ret;

}
	// .globl	_Z14convert_kernelPjj
.visible .entry _Z14convert_kernelPjj(
	.param .u64 .ptr .align 1 _Z14convert_kernelPjj_param_0,
	.param .u32 _Z14convert_kernelPjj_param_1
)
{
	.reg .pred 	%p<3>;
	.reg .b32 	%r<8>;
	.reg .b64 	%rd<5>;

	ld.param.u64 	%rd2, [_Z14convert_kernelPjj_param_0];
	ld.param.u32 	%r2, [_Z14convert_kernelPjj_param_1];
	mov.u32 	%r3, %tid.x;
	mov.u32 	%r4, %ctaid.x;
	mov.u32 	%r5, %ntid.x;
	mad.lo.s32 	%r1, %r4, %r5, %r3;
	setp.ge.u32 	%p1, %r1, %r2;
	@%p1 bra 	$L__BB1_3;
	cvta.to.global.u64 	%rd3, %rd2;
	mul.wide.s32 	%rd4, %r1, 4;
	add.s64 	%rd1, %rd3, %rd4;
	ld.global.u32 	%r6, [%rd1];
	setp.lt.u32 	%p2, %r6, 128;
	@%p2 bra 	$L__BB1_3;
	mov.b32 	%r7, 127;
	st.global.u32 	[%rd1], %r7;
$L__BB1_3:
	ret;

}


// ===== COMPILED SASS (sm_100) =====

	.target	sm_100

	.elftype	@"ET_EXEC"


//--------------------- .note.nv.tkinfo           --------------------------
	.section	.note.nv.tkinfo,"",@"SHT_NOTE"
	.sectionflags	@"SHF_NOTE_NV_TKINFO"
	.tkinfo
        /*0018*/ 	.word	0x00000002
        /*0030*/ 	.string	""
        /*0030*/ 	.string	"ptxas"
        /*0030*/ 	.string	"Cuda compilation tools, release 13.0, V13.0.88"
        /*0030*/ 	.string	"Build cuda_13.0.r13.0/compiler.36424714_0"
        /*0030*/ 	.string	"-arch sm_100 -m 64 "



//--------------------- .note.nv.cuinfo           --------------------------
	.section	.note.nv.cuinfo,"",@"SHT_NOTE"
	.sectionflags	@"SHF_NOTE_NV_CUINFO"
        /*0018*/ 	.short	0x0002
        /*001a*/ 	.short	0x0064
        /*001c*/ 	.short	0x0082
	.zero		2


//--------------------- .nv.info                  --------------------------
	.section	.nv.info,"",@"SHT_CUDA_INFO"
	.align	4


	//----- nvinfo : EIATTR_REGCOUNT
	.align		4
        /*0000*/ 	.byte	0x04, 0x2f
        /*0002*/ 	.short	(.L_1 - .L_0)
	.align		4
.L_0:
        /*0004*/ 	.word	index@(_Z16histogram_kernelPjS_jj)
        /*0008*/ 	.word	0x0000001e


	//----- nvinfo : EIATTR_FRAME_SIZE
	.align		4
.L_1:
        /*000c*/ 	.byte	0x04, 0x11
        /*000e*/ 	.short	(.L_3 - .L_2)
	.align		4
.L_2:
        /*0010*/ 	.word	index@(_Z16histogram_kernelPjS_jj)
        /*0014*/ 	.word	0x00000000


	//----- nvinfo : EIATTR_REGCOUNT
	.align		4
.L_3:
        /*0018*/ 	.byte	0x04, 0x2f
        /*001a*/ 	.short	(.L_5 - .L_4)
	.align		4
.L_4:
        /*001c*/ 	.word	index@(_Z14convert_kernelPjj)
        /*0020*/ 	.word	0x00000008


	//----- nvinfo : EIATTR_FRAME_SIZE
	.align		4
.L_5:
        /*0024*/ 	.byte	0x04, 0x11
        /*0026*/ 	.short	(.L_7 - .L_6)
	.align		4
.L_6:
        /*0028*/ 	.word	index@(_Z14convert_kernelPjj)
        /*002c*/ 	.word	0x00000000


	//----- nvinfo : EIATTR_MIN_STACK_SIZE
	.align		4
.L_7:
        /*0030*/ 	.byte	0x04, 0x12
        /*0032*/ 	.short	(.L_9 - .L_8)
	.align		4
.L_8:
        /*0034*/ 	.word	index@(_Z14convert_kernelPjj)
        /*0038*/ 	.word	0x00000000


	//----- nvinfo : EIATTR_MIN_STACK_SIZE
	.align		4
.L_9:
        /*003c*/ 	.byte	0x04, 0x12
        /*003e*/ 	.short	(.L_11 - .L_10)
	.align		4
.L_10:
        /*0040*/ 	.word	index@(_Z16histogram_kernelPjS_jj)
        /*0044*/ 	.word	0x00000000
.L_11:


//--------------------- .nv.compat                --------------------------
	.section	.nv.compat,"",@"SHT_CUDA_COMPAT_INFO"
	.align	4
        /*0000*/ 	.byte	0x02, 0x09, 0x00, 0x00, 0x02, 0x02, 0x01, 0x00, 0x02, 0x05, 0x05, 0x00, 0x03, 0x07, 0x01, 0x01
        /*0010*/ 	.byte	0x02, 0x03, 0x00, 0x00, 0x02, 0x06, 0x01, 0x00, 0x04, 0x0b, 0x08, 0x00, 0x09, 0x00, 0x00, 0x00
        /*0020*/ 	.byte	0x00, 0x00, 0x00, 0x00


//--------------------- .nv.info._Z14convert_kernelPjj --------------------------
	.section	.nv.info._Z14convert_kernelPjj,"",@"SHT_CUDA_INFO"
	.sectionflags	@""
	.align	4


	//----- nvinfo : EIATTR_CUDA_API_VERSION
	.align		4
        /*0000*/ 	.byte	0x04, 0x37
        /*0002*/ 	.short	(.L_13 - .L_12)
.L_12:
        /*0004*/ 	.word	0x00000082


	//----- nvinfo : EIATTR_KPARAM_INFO
	.align		4
.L_13:
        /*0008*/ 	.byte	0x04, 0x17
        /*000a*/ 	.short	(.L_15 - .L_14)
.L_14:
        /*000c*/ 	.word	0x00000000
        /*0010*/ 	.short	0x0001
        /*0012*/ 	.short	0x0008
        /*0014*/ 	.byte	0x00, 0xf0, 0x11, 0x00


	//----- nvinfo : EIATTR_KPARAM_INFO
	.align		4
.L_15:
        /*0018*/ 	.byte	0x04, 0x17
        /*001a*/ 	.short	(.L_17 - .L_16)
.L_16:
        /*001c*/ 	.word	0x00000000
        /*0020*/ 	.short	0x0000
        /*0022*/ 	.short	0x0000
        /*0024*/ 	.byte	0x00, 0xf5, 0x21, 0x00


	//----- nvinfo : EIATTR_SPARSE_MMA_MASK
	.align		4
.L_17:
        /*0028*/ 	.byte	0x03, 0x50
        /*002a*/ 	.short	0x0000


	//----- nvinfo : EIATTR_MAXREG_COUNT
	.align		4
        /*002c*/ 	.byte	0x03, 0x1b
        /*002e*/ 	.short	0x00ff


	//----- nvinfo : EIATTR_MERCURY_ISA_VERSION
	.align		4
        /*0030*/ 	.byte	0x03, 0x5f
        /*0032*/ 	.short	0x0101


	//----- nvinfo : EIATTR_VRC_CTA_INIT_COUNT
	.align		4
        /*0034*/ 	.byte	0x02, 0x4a
	.zero		1
	.zero		1


	//----- nvinfo : EIATTR_EXIT_INSTR_OFFSETS
	.align		4
        /*0038*/ 	.byte	0x04, 0x1c
        /*003a*/ 	.short	(.L_19 - .L_18)


	//   ....[0]....
.L_18:
        /*003c*/ 	.word	0x00000070


	//   ....[1]....
        /*0040*/ 	.word	0x000000d0


	//   ....[2]....
        /*0044*/ 	.word	0x00000100


	//----- nvinfo : EIATTR_CBANK_PARAM_SIZE
	.align		4
.L_19:
        /*0048*/ 	.byte	0x03, 0x19
        /*004a*/ 	.short	0x000c


	//----- nvinfo : EIATTR_PARAM_CBANK
	.align		4
        /*004c*/ 	.byte	0x04, 0x0a
        /*004e*/ 	.short	(.L_21 - .L_20)
	.align		4
.L_20:
        /*0050*/ 	.word	index@(.nv.constant0._Z14convert_kernelPjj)
        /*0054*/ 	.short	0x0380
        /*0056*/ 	.short	0x000c


	//----- nvinfo : EIATTR_SW_WAR
	.align		4
.L_21:
        /*0058*/ 	.byte	0x04, 0x36
        /*005a*/ 	.short	(.L_23 - .L_22)
.L_22:
        /*005c*/ 	.word	0x00000008
.L_23:


//--------------------- .nv.info._Z16histogram_kernelPjS_jj --------------------------
	.section	.nv.info._Z16histogram_kernelPjS_jj,"",@"SHT_CUDA_INFO"
	.sectionflags	@""
	.align	4


	//----- nvinfo : EIATTR_CUDA_API_VERSION
	.align		4
        /*0000*/ 	.byte	0x04, 0x37
        /*0002*/ 	.short	(.L_25 - .L_24)
.L_24:
        /*0004*/ 	.word	0x00000082


	//----- nvinfo : EIATTR_KPARAM_INFO
	.align		4
.L_25:
        /*0008*/ 	.byte	0x04, 0x17
        /*000a*/ 	.short	(.L_27 - .L_26)
.L_26:
        /*000c*/ 	.word	0x00000000
        /*0010*/ 	.short	0x0003
        /*0012*/ 	.short	0x0014
        /*0014*/ 	.byte	0x00, 0xf0, 0x11, 0x00


	//----- nvinfo : EIATTR_KPARAM_INFO
	.align		4
.L_27:
        /*0018*/ 	.byte	0x04, 0x17
        /*001a*/ 	.short	(.L_29 - .L_28)
.L_28:
        /*001c*/ 	.word	0x00000000
        /*0020*/ 	.short	0x0002
        /*0022*/ 	.short	0x0010
        /*0024*/ 	.byte	0x00, 0xf0, 0x11, 0x00


	//----- nvinfo : EIATTR_KPARAM_INFO
	.align		4
.L_29:
        /*0028*/ 	.byte	0x04, 0x17
        /*002a*/ 	.short	(.L_31 - .L_30)
.L_30:
        /*002c*/ 	.word	0x00000000
        /*0030*/ 	.short	0x0001
        /*0032*/ 	.short	0x0008
        /*0034*/ 	.byte	0x00, 0xf5, 0x21, 0x00


	//----- nvinfo : EIATTR_KPARAM_INFO
	.align		4
.L_31:
        /*0038*/ 	.byte	0x04, 0x17
        /*003a*/ 	.short	(.L_33 - .L_32)
.L_32:
        /*003c*/ 	.word	0x00000000
        /*0040*/ 	.short	0x0000
        /*0042*/ 	.short	0x0000
        /*0044*/ 	.byte	0x00, 0xf5, 0x21, 0x00


	//----- nvinfo : EIATTR_SPARSE_MMA_MASK
	.align		4
.L_33:
        /*0048*/ 	.byte	0x03, 0x50
        /*004a*/ 	.short	0x0000


	//----- nvinfo : EIATTR_MAXREG_COUNT
	.align		4
        /*004c*/ 	.byte	0x03, 0x1b
        /*004e*/ 	.short	0x00ff


	//----- nvinfo : EIATTR_NUM_BARRIERS
	.align		4
        /*0050*/ 	.byte	0x02, 0x4c
        /*0052*/ 	.byte	0x01
	.zero		1


	//----- nvinfo : EIATTR_MERCURY_ISA_VERSION
	.align		4
        /*0054*/ 	.byte	0x03, 0x5f
        /*0056*/ 	.short	0x0101


	//----- nvinfo : EIATTR_VRC_CTA_INIT_COUNT
	.align		4
        /*0058*/ 	.byte	0x02, 0x4a
	.zero		1
	.zero		1


	//----- nvinfo : EIATTR_EXIT_INSTR_OFFSETS
	.align		4
        /*005c*/ 	.byte	0x04, 0x1c
        /*005e*/ 	.short	(.L_35 - .L_34)


	//   ....[0]....
.L_34:
        /*0060*/ 	.word	0x000001d0


	//   ....[1]....
        /*0064*/ 	.word	0x00000560


	//----- nvinfo : EIATTR_CRS_STACK_SIZE
	.align		4
.L_35:
        /*0068*/ 	.byte	0x04, 0x1e
        /*006a*/ 	.short	(.L_37 - .L_36)
.L_36:
        /*006c*/ 	.word	0x00000000


	//----- nvinfo : EIATTR_CBANK_PARAM_SIZE
	.align		4
.L_37:
        /*0070*/ 	.byte	0x03, 0x19
        /*0072*/ 	.short	0x0018


	//----- nvinfo : EIATTR_PARAM_CBANK
	.align		4
        /*0074*/ 	.byte	0x04, 0x0a
        /*0076*/ 	.short	(.L_39 - .L_38)
	.align		4
.L_38:
        /*0078*/ 	.word	index@(.nv.constant0._Z16histogram_kernelPjS_jj)
        /*007c*/ 	.short	0x0380
        /*007e*/ 	.short	0x0018


	//----- nvinfo : EIATTR_SW_WAR
	.align		4
.L_39:
        /*0080*/ 	.byte	0x04, 0x36
        /*0082*/ 	.short	(.L_41 - .L_40)
.L_40:
        /*0084*/ 	.word	0x00000008
.L_41:


//--------------------- .nv.callgraph             --------------------------
	.section	.nv.callgraph,"",@"SHT_CUDA_CALLGRAPH"
	.align	4
	.sectionentsize	8
	.align		4
        /*0000*/ 	.word	0x00000000
	.align		4
        /*0004*/ 	.word	0xffffffff
	.align		4
        /*0008*/ 	.word	0x00000000
	.align		4
        /*000c*/ 	.word	0xfffffffe
	.align		4
        /*0010*/ 	.word	0x00000000
	.align		4
        /*0014*/ 	.word	0xfffffffd
	.align		4
        /*0018*/ 	.word	0x00000000
	.align		4
        /*001c*/ 	.word	0xfffffffc


//--------------------- .text._Z14convert_kernelPjj --------------------------
	.section	.text._Z14convert_kernelPjj,"ax",@progbits
	.align	128
        .global         _Z14convert_kernelPjj
        .type           _Z14convert_kernelPjj,@function
        .size           _Z14convert_kernelPjj,(.L_x_5 - _Z14convert_kernelPjj)
        .other          _Z14convert_kernelPjj,@"STO_CUDA_ENTRY STV_DEFAULT"
_Z14convert_kernelPjj:
.text._Z14convert_kernelPjj:
[----:B------:R-:W-:Y:S01]  /*0000*/  LDC R1, c[0x0][0x37c] ;  /* 0x0000df00ff017b82 */ /* 0x000fe20000000800 */
[----:B------:R-:W0:Y:S07]  /*0010*/  S2R R5, SR_TID.X ;  /* 0x0000000000057919 */ /* 0x000e2e0000002100 */
[----:B------:R-:W0:Y:S01]  /*0020*/  S2UR UR4, SR_CTAID.X ;  /* 0x00000000000479c3 */ /* 0x000e220000002500 */
[----:B------:R-:W1:Y:S07]  /*0030*/  LDCU UR5, c[0x0][0x388] ;  /* 0x00007100ff0577ac */ /* 0x000e6e0008000800 */
[----:B------:R-:W0:Y:S02]  /*0040*/  LDC R0, c[0x0][0x360] ;  /* 0x0000d800ff007b82 */ /* 0x000e240000000800 */
[----:B0-----:R-:W-:-:S05]  /*0050*/  IMAD R5, R0, UR4, R5 ;  /* 0x0000000400057c24 */ /* 0x001fca000f8e0205 */
[----:B-1----:R-:W-:-:S13]  /*0060*/  ISETP.GE.U32.AND P0, PT, R5, UR5, PT ;  /* 0x0000000505007c0c */ /* 0x002fda000bf06070 */
[----:B------:R-:W-:Y:S05]  /*0070*/  @P0 EXIT ;  /* 0x000000000000094d */ /* 0x000fea0003800000 */
[----:B------:R-:W0:Y:S01]  /*0080*/  LDC.64 R2, c[0x0][0x380] ;  /* 0x0000e000ff027b82 */ /* 0x000e220000000a00 */
[----:B------:R-:W1:Y:S01]  /*0090*/  LDCU.64 UR4, c[0x0][0x358] ;  /* 0x00006b00ff0477ac */ /* 0x000e620008000a00 */
[----:B0-----:R-:W-:-:S05]  /*00a0*/  IMAD.WIDE R2, R5, 0x4, R2 ;  /* 0x0000000405027825 */ /* 0x001fca00078e0202 */
[----:B-1----:R-:W2:Y:S02]  /*00b0*/  LDG.E R0, desc[UR4][R2.64] ;  /* 0x0000000402007981 */ /* 0x002ea4000c1e1900 */
[----:B--2---:R-:W-:-:S13]  /*00c0*/  ISETP.GE.U32.AND P0, PT, R0, 0x80, PT ;  /* 0x000000800000780c */ /* 0x004fda0003f06070 */
[----:B------:R-:W-:Y:S05]  /*00d0*/  @!P0 EXIT ;  /* 0x000000000000894d */ /* 0x000fea0003800000 */
[----:B------:R-:W-:-:S05]  /*00e0*/  HFMA2 R5, -RZ, RZ, 0, 7.569789886474609375e-06 ;  /* 0x0000007fff057431 */ /* 0x000fca00000001ff */
[----:B------:R-:W-:Y:S01]  /*00f0*/  STG.E desc[UR4][R2.64], R5 ;  /* 0x0000000502007986 */ /* 0x000fe2000c101904 */
[----:B------:R-:W-:Y:S05]  /*0100*/  EXIT ;  /* 0x000000000000794d */ /* 0x000fea0003800000 */
.L_x_0:
[----:B------:R-:W-:-:S00]  /*0110*/  BRA `(.L_x_0) ;  /* 0xfffffffc00fc7947 */ /* 0x000fc0000383ffff */
[----:B------:R-:W-:-:S00]  /*0120*/  NOP ;  /* 0x0000000000007918 */ /* 0x000fc00000000000 */
        /* <DEDUP_REMOVED lines=13> */
.L_x_5:


//--------------------- .text._Z16histogram_kernelPjS_jj --------------------------
	.section	.text._Z16histogram_kernelPjS_jj,"ax",@progbits
	.align	128
        .global         _Z16histogram_kernelPjS_jj
        .type           _Z16histogram_kernelPjS_jj,@function
        .size           _Z16histogram_kernelPjS_jj,(.L_x_6 - _Z16histogram_kernelPjS_jj)
        .other          _Z16histogram_kernelPjS_jj,@"STO_CUDA_ENTRY STV_DEFAULT"
_Z16histogram_kernelPjS_jj:
.text._Z16histogram_kernelPjS_jj:
[----:B------:R-:W-:Y:S01]  /*0000*/  LDC R1, c[0x0][0x37c] ;  /* 0x0000df00ff017b82 */ /* 0x000fe20000000800 */
[----:B------:R-:W0:Y:S01]  /*0010*/  S2R R7, SR_TID.X ;  /* 0x0000000000077919 */ /* 0x000e220000002100 */
[----:B------:R-:W0:Y:S06]  /*0020*/  LDCU UR4, c[0x0][0x394] ;  /* 0x00007280ff0477ac */ /* 0x000e2c0008000800 */
[----:B------:R-:W1:Y:S01]  /*0030*/  LDC R2, c[0x0][0x360] ;  /* 0x0000d800ff027b82 */ /* 0x000e620000000800 */
[----:B------:R-:W-:Y:S01]  /*0040*/  BSSY.RECONVERGENT B0, `(.L_x_1) ;  /* 0x0000017000007945 */ /* 0x000fe20003800200 */
[----:B------:R-:W2:Y:S01]  /*0050*/  LDCU UR5, c[0x0][0x390] ;  /* 0x00007200ff0577ac */ /* 0x000ea20008000800 */
[----:B------:R-:W3:Y:S01]  /*0060*/  LDCU.64 UR8, c[0x0][0x358] ;  /* 0x00006b00ff0877ac */ /* 0x000ee20008000a00 */
[----:B0-----:R-:W-:-:S04]  /*0070*/  ISETP.GE.U32.AND P0, PT, R7, UR4, PT ;  /* 0x0000000407007c0c */ /* 0x001fc8000bf06070 */
[----:B------:R-:W1:Y:S01]  /*0080*/  S2UR UR4, SR_CTAID.X ;  /* 0x00000000000479c3 */ /* 0x000e620000002500 */
[----:B------:R-:W-:-:S08]  /*0090*/  ISETP.NE.AND P2, PT, R7, RZ, PT ;  /* 0x000000ff0700720c */ /* 0x000fd00003f45270 */
[----:B------:R-:W0:Y:S01]  /*00a0*/  @!P0 S2R R3, SR_CgaCtaId ;  /* 0x0000000000038919 */ /* 0x000e220000008800 */
[----:B------:R-:W-:Y:S01]  /*00b0*/  @!P0 MOV R0, 0x400 ;  /* 0x0000040000008802 */ /* 0x000fe20000000f00 */
[----:B-1----:R-:W-:-:S05]  /*00c0*/  IMAD R5, R2, UR4, R7 ;  /* 0x0000000402057c24 */ /* 0x002fca000f8e0207 */
[----:B--2---:R-:W-:Y:S02]  /*00d0*/  ISETP.GE.U32.AND P1, PT, R5, UR5, PT ;  /* 0x0000000505007c0c */ /* 0x004fe4000bf26070 */
[----:B0-----:R-:W-:-:S05]  /*00e0*/  @!P0 LEA R0, R3, R0, 0x18 ;  /* 0x0000000003008211 */ /* 0x001fca00078ec0ff */
[----:B------:R-:W-:-:S05]  /*00f0*/  @!P0 IMAD R0, R7, 0x4, R0 ;  /* 0x0000000407008824 */ /* 0x000fca00078e0200 */
[----:B------:R0:W-:Y:S01]  /*0100*/  @!P0 STS [R0], RZ ;  /* 0x000000ff00008388 */ /* 0x0001e20000000800 */
[----:B------:R-:W-:Y:S06]  /*0110*/  BAR.SYNC.DEFER_BLOCKING 0x0 ;  /* 0x0000000000007b1d */ /* 0x000fec0000010000 */
[----:B---3--:R-:W-:Y:S05]  /*0120*/  @P1 BRA `(.L_x_2) ;  /* 0x0000000000201947 */ /* 0x008fea0003800000 */
[----:B------:R-:W1:Y:S02]  /*0130*/  LDC.64 R2, c[0x0][0x380] ;  /* 0x0000e000ff027b82 */ /* 0x000e640000000a00 */
[----:B-1----:R-:W-:-:S06]  /*0140*/  IMAD.WIDE R2, R5, 0x4, R2 ;  /* 0x0000000405027825 */ /* 0x002fcc00078e0202 */
[----:B------:R-:W0:Y:S01]  /*0150*/  LDG.E R2, desc[UR8][R2.64] ;  /* 0x0000000802027981 */ /* 0x000e22000c1e1900 */
[----:B------:R-:W1:Y:S01]  /*0160*/  S2UR UR5, SR_CgaCtaId ;  /* 0x00000000000579c3 */ /* 0x000e620000008800 */
[----:B------:R-:W-:Y:S02]  /*0170*/  UMOV UR4, 0x400 ;  /* 0x0000040000047882 */ /* 0x000fe40000000000 */
[----:B-1----:R-:W-:-:S06]  /*0180*/  ULEA UR4, UR5, UR4, 0x18 ;  /* 0x0000000405047291 */ /* 0x002fcc000f8ec0ff */
[----:B0-----:R-:W-:-:S05]  /*0190*/  LEA R0, R2, UR4, 0x2 ;  /* 0x0000000402007c11 */ /* 0x001fca000f8e10ff */
[----:B------:R1:W-:Y:S02]  /*01a0*/  ATOMS.POPC.INC.32 RZ, [R0+URZ] ;  /* 0x0000000000ff7f8c */ /* 0x0003e4000d8000ff */
.L_x_2:
[----:B------:R-:W-:Y:S05]  /*01b0*/  BSYNC.RECONVERGENT B0 ;  /* 0x0000000000007941 */ /* 0x000fea0003800200 */
.L_x_1:
[----:B------:R-:W-:Y:S06]  /*01c0*/  BAR.SYNC.DEFER_BLOCKING 0x0 ;  /* 0x0000000000007b1d */ /* 0x000fec0000010000 */
[----:B------:R-:W-:Y:S05]  /*01d0*/  @P2 EXIT ;  /* 0x000000000000294d */ /* 0x000fea0003800000 */
[----:B------:R-:W2:Y:S01]  /*01e0*/  LDCU.64 UR4, c[0x0][0x388] ;  /* 0x00007100ff0477ac */ /* 0x000ea20008000a00 */
[----:B------:R-:W3:Y:S01]  /*01f0*/  S2UR UR7, SR_CgaCtaId ;  /* 0x00000000000779c3 */ /* 0x000ee20000008800 */
[----:B01----:R-:W-:Y:S01]  /*0200*/  IMAD.MOV.U32 R0, RZ, RZ, 0x40 ;  /* 0x00000040ff007424 */ /* 0x003fe200078e00ff */
[----:B------:R-:W-:Y:S01]  /*0210*/  UMOV UR6, 0x400 ;  /* 0x0000040000067882 */ /* 0x000fe20000000000 */
[----:B--2---:R-:W-:-:S04]  /*0220*/  UIADD3 UR4, UP0, UPT, UR4, 0x40, URZ ;  /* 0x0000004004047890 */ /* 0x004fc8000ff1e0ff */
[----:B------:R-:W-:Y:S02]  /*0230*/  UIADD3.X UR5, UPT, UPT, URZ, UR5, URZ, UP0, !UPT ;  /* 0x00000005ff057290 */ /* 0x000fe400087fe4ff */
[----:B------:R-:W-:Y:S01]  /*0240*/  IMAD.U32 R12, RZ, RZ, UR4 ;  /* 0x00000004ff0c7e24 */ /* 0x000fe2000f8e00ff */
[----:B---3--:R-:W-:-:S03]  /*0250*/  ULEA UR6, UR7, UR6, 0x18 ;  /* 0x0000000607067291 */ /* 0x008fc6000f8ec0ff */
[----:B------:R-:W-:-:S09]  /*0260*/  IMAD.U32 R13, RZ, RZ, UR5 ;  /* 0x00000005ff0d7e24 */ /* 0x000fd2000f8e00ff */
.L_x_3:
[----:B---3--:R-:W0:Y:S01]  /*0270*/  LDS.128 R8, [R0+UR6+-0x40] ;  /* 0xffffc00600087984 */ /* 0x008e220008000c00 */
[----:B------:R-:W-:Y:S01]  /*0280*/  MOV R2, R12 ;  /* 0x0000000c00027202 */ /* 0x000fe20000000f00 */
[----:B------:R-:W-:Y:S02]  /*0290*/  IMAD.MOV.U32 R3, RZ, RZ, R13 ;  /* 0x000000ffff037224 */ /* 0x000fe400078e000d */
[----:B------:R-:W1:Y:S04]  /*02a0*/  LDS.128 R24, [R0+UR6+-0x30] ;  /* 0xffffd00600187984 */ /* 0x000e680008000c00 */
[----:B------:R-:W2:Y:S04]  /*02b0*/  LDS.128 R4, [R0+UR6+-0x20] ;  /* 0xffffe00600047984 */ /* 0x000ea80008000c00 */
[----:B------:R-:W3:Y:S04]  /*02c0*/  LDS.128 R20, [R0+UR6+-0x10] ;  /* 0xfffff00600147984 */ /* 0x000ee80008000c00 */
[----:B------:R-:W4:Y:S04]  /*02d0*/  LDS.128 R16, [R0+UR6] ;  /* 0x0000000600107984 */ /* 0x000f280008000c00 */
[----:B------:R-:W5:Y:S04]  /*02e0*/  LDS.128 R12, [R0+UR6+0x10] ;  /* 0x00001006000c7984 */ /* 0x000f680008000c00 */
[----:B0-----:R-:W-:Y:S04]  /*02f0*/  REDG.E.ADD.STRONG.GPU desc[UR8][R2.64+-0x40], R8 ;  /* 0xffffc0080200798e */ /* 0x001fe8000c12e108 */
[----:B------:R-:W-:Y:S04]  /*0300*/  REDG.E.ADD.STRONG.GPU desc[UR8][R2.64+-0x3c], R9 ;  /* 0xffffc4090200798e */ /* 0x000fe8000c12e108 */
[----:B------:R-:W-:Y:S04]  /*0310*/  REDG.E.ADD.STRONG.GPU desc[UR8][R2.64+-0x38], R10 ;  /* 0xffffc80a0200798e */ /* 0x000fe8000c12e108 */
[----:B------:R-:W-:Y:S04]  /*0320*/  REDG.E.ADD.STRONG.GPU desc[UR8][R2.64+-0x34], R11 ;  /* 0xffffcc0b0200798e */ /* 0x000fe8000c12e108 */
[----:B-1----:R-:W-:Y:S04]  /*0330*/  REDG.E.ADD.STRONG.GPU desc[UR8][R2.64+-0x30], R24 ;  /* 0xffffd0180200798e */ /* 0x002fe8000c12e108 */
[----:B------:R-:W0:Y:S04]  /*0340*/  LDS.128 R8, [R0+UR6+0x20] ;  /* 0x0000200600087984 */ /* 0x000e280008000c00 */
[----:B------:R-:W-:Y:S04]  /*0350*/  REDG.E.ADD.STRONG.GPU desc[UR8][R2.64+-0x2c], R25 ;  /* 0xffffd4190200798e */ /* 0x000fe8000c12e108 */
[----:B------:R-:W-:Y:S04]  /*0360*/  REDG.E.ADD.STRONG.GPU desc[UR8][R2.64+-0x28], R26 ;  /* 0xffffd81a0200798e */ /* 0x000fe8000c12e108 */
[----:B------:R-:W-:Y:S04]  /*0370*/  REDG.E.ADD.STRONG.GPU desc[UR8][R2.64+-0x24], R27 ;  /* 0xffffdc1b0200798e */ /* 0x000fe8000c12e108 */
[----:B------:R1:W0:Y:S04]  /*0380*/  LDS.128 R24, [R0+UR6+0x30] ;  /* 0x0000300600187984 */ /* 0x0002280008000c00 */
[----:B--2---:R-:W-:Y:S04]  /*0390*/  REDG.E.ADD.STRONG.GPU desc[UR8][R2.64+-0x20], R4 ;  /* 0xffffe0040200798e */ /* 0x004fe8000c12e108 */
[----:B------:R-:W-:Y:S04]  /*03a0*/  REDG.E.ADD.STRONG.GPU desc[UR8][R2.64+-0x1c], R5 ;  /* 0xffffe4050200798e */ /* 0x000fe8000c12e108 */
[----:B------:R-:W-:Y:S01]  /*03b0*/  REDG.E.ADD.STRONG.GPU desc[UR8][R2.64+-0x18], R6 ;  /* 0xffffe8060200798e */ /* 0x000fe2000c12e108 */
[----:B-1----:R-:W-:-:S03]  /*03c0*/  VIADD R0, R0, 0x80 ;  /* 0x0000008000007836 */ /* 0x002fc60000000000 */
[----:B------:R-:W-:Y:S04]  /*03d0*/  REDG.E.ADD.STRONG.GPU desc[UR8][R2.64+-0x14], R7 ;  /* 0xffffec070200798e */ /* 0x000fe8000c12e108 */
[----:B---3--:R-:W-:Y:S04]  /*03e0*/  REDG.E.ADD.STRONG.GPU desc[UR8][R2.64+-0x10], R20 ;  /* 0xfffff0140200798e */ /* 0x008fe8000c12e108 */
[----:B------:R-:W-:Y:S04]  /*03f0*/  REDG.E.ADD.STRONG.GPU desc[UR8][R2.64+-0xc], R21 ;  /* 0xfffff4150200798e */ /* 0x000fe8000c12e108 */
[----:B------:R-:W-:Y:S04]  /*0400*/  REDG.E.ADD.STRONG.GPU desc[UR8][R2.64+-0x8], R22 ;  /* 0xfffff8160200798e */ /* 0x000fe8000c12e108 */
[----:B------:R-:W-:Y:S01]  /*0410*/  REDG.E.ADD.STRONG.GPU desc[UR8][R2.64+-0x4], R23 ;  /* 0xfffffc170200798e */ /* 0x000fe2000c12e108 */
[----:B------:R-:W-:-:S03]  /*0420*/  ISETP.NE.AND P0, PT, R0, 0x4040, PT ;  /* 0x000040400000780c */ /* 0x000fc60003f05270 */
[----:B----4-:R-:W-:Y:S04]  /*0430*/  REDG.E.ADD.STRONG.GPU desc[UR8][R2.64], R16 ;  /* 0x000000100200798e */ /* 0x010fe8000c12e108 */
[----:B------:R-:W-:Y:S04]  /*0440*/  REDG.E.ADD.STRONG.GPU desc[UR8][R2.64+0x4], R17 ;  /* 0x000004110200798e */ /* 0x000fe8000c12e108 */
[----:B------:R-:W-:Y:S04]  /*0450*/  REDG.E.ADD.STRONG.GPU desc[UR8][R2.64+0x8], R18 ;  /* 0x000008120200798e */ /* 0x000fe8000c12e108 */
[----:B------:R-:W-:Y:S04]  /*0460*/  REDG.E.ADD.STRONG.GPU desc[UR8][R2.64+0xc], R19 ;  /* 0x00000c130200798e */ /* 0x000fe8000c12e108 */
[----:B-----5:R1:W-:Y:S04]  /*0470*/  REDG.E.ADD.STRONG.GPU desc[UR8][R2.64+0x10], R12 ;  /* 0x0000100c0200798e */ /* 0x0203e8000c12e108 */
[----:B------:R2:W-:Y:S04]  /*0480*/  REDG.E.ADD.STRONG.GPU desc[UR8][R2.64+0x14], R13 ;  /* 0x0000140d0200798e */ /* 0x0005e8000c12e108 */
[----:B------:R3:W-:Y:S04]  /*0490*/  REDG.E.ADD.STRONG.GPU desc[UR8][R2.64+0x18], R14 ;  /* 0x0000180e0200798e */ /* 0x0007e8000c12e108 */
[----:B------:R3:W-:Y:S04]  /*04a0*/  REDG.E.ADD.STRONG.GPU desc[UR8][R2.64+0x1c], R15 ;  /* 0x00001c0f0200798e */ /* 0x0007e8000c12e108 */
[----:B0-----:R3:W-:Y:S04]  /*04b0*/  REDG.E.ADD.STRONG.GPU desc[UR8][R2.64+0x20], R8 ;  /* 0x000020080200798e */ /* 0x0017e8000c12e108 */
[----:B------:R3:W-:Y:S04]  /*04c0*/  REDG.E.ADD.STRONG.GPU desc[UR8][R2.64+0x24], R9 ;  /* 0x000024090200798e */ /* 0x0007e8000c12e108 */
[----:B------:R3:W-:Y:S01]  /*04d0*/  REDG.E.ADD.STRONG.GPU desc[UR8][R2.64+0x28], R10 ;  /* 0x0000280a0200798e */ /* 0x0007e2000c12e108 */
[----:B-1----:R-:W-:-:S03]  /*04e0*/  IADD3 R12, P1, PT, R2, 0x80, RZ ;  /* 0x00000080020c7810 */ /* 0x002fc60007f3e0ff */
[----:B------:R3:W-:Y:S04]  /*04f0*/  REDG.E.ADD.STRONG.GPU desc[UR8][R2.64+0x2c], R11 ;  /* 0x00002c0b0200798e */ /* 0x0007e8000c12e108 */
[----:B------:R3:W-:Y:S04]  /*0500*/  REDG.E.ADD.STRONG.GPU desc[UR8][R2.64+0x30], R24 ;  /* 0x000030180200798e */ /* 0x0007e8000c12e108 */
[----:B------:R3:W-:Y:S04]  /*0510*/  REDG.E.ADD.STRONG.GPU desc[UR8][R2.64+0x34], R25 ;  /* 0x000034190200798e */ /* 0x0007e8000c12e108 */
[----:B------:R3:W-:Y:S01]  /*0520*/  REDG.E.ADD.STRONG.GPU desc[UR8][R2.64+0x38], R26 ;  /* 0x0000381a0200798e */ /* 0x0007e2000c12e108 */
[----:B--2---:R-:W-:-:S03]  /*0530*/  IADD3.X R13, PT, PT, RZ, R3, RZ, P1, !PT ;  /* 0x00000003ff0d7210 */ /* 0x004fc60000ffe4ff */
[----:B------:R3:W-:Y:S01]  /*0540*/  REDG.E.ADD.STRONG.GPU desc[UR8][R2.64+0x3c], R27 ;  /* 0x00003c1b0200798e */ /* 0x0007e2000c12e108 */
[----:B------:R-:W-:Y:S05]  /*0550*/  @P0 BRA `(.L_x_3) ;  /* 0xfffffffc00440947 */ /* 0x000fea000383ffff */
[----:B------:R-:W-:Y:S05]  /*0560*/  EXIT ;  /* 0x000000000000794d */ /* 0x000fea0003800000 */
.L_x_4:
        /* <DEDUP_REMOVED lines=9> */
.L_x_6:


//--------------------- .nv.shared.reserved.0     --------------------------
	.section	.nv.shared.reserved.0,"aw",@nobits
	.weak		__nv_reservedSMEM_offset_0_alias
	.size		__nv_reservedSMEM_offset_0_alias, 0, 64
	.other		__nv_reservedSMEM_offset_0_alias,@"STO_CUDA_RESERVED_SHARED STV_DEFAULT"
__nv_reservedSMEM_offset_0_alias:
	.zero		0
	.zero		64


//--------------------- .nv.shared._Z16histogram_kernelPjS_jj --------------------------
	.section	.nv.shared._Z16histogram_kernelPjS_jj,"aw",@nobits
	.sectionflags	@""
	.align	4
.nv.shared._Z16histogram_kernelPjS_jj:
	.zero		17408


//--------------------- .nv.constant0._Z14convert_kernelPjj --------------------------
	.section	.nv.constant0._Z14convert_kernelPjj,"a",@progbits
	.sectionflags	@""
	.align	4
.nv.constant0._Z14convert_kernelPjj:
	.zero		908


//--------------------- .nv.constant0._Z16histogram_kernelPjS_jj --------------------------
	.section	.nv.constant0._Z16histogram_kernelPjS_jj,"a",@progbits
	.sectionflags	@""
	.align	4
.nv.constant0._Z16histogram_kernelPjS_jj:
	.zero		920


//--------------------- SYMBOLS --------------------------

	.type		.nv.reservedSmem.offset0,@object
	.size		.nv.reservedSmem.offset0,0x4
	.type		.nv.reservedSmem.cap,@object
	.size		.nv.reservedSmem.cap,0x4
